//
// Generated by NVIDIA NVVM Compiler
//
// Compiler Build ID: CL-36424714
// Cuda compilation tools, release 13.0, V13.0.88
// Based on NVVM 20.0.0
//

.version 9.0
.target sm_100
.address_size 64

	// .globl	_Z9matrixAddPKiS0_Piii

.visible .entry _Z9matrixAddPKiS0_Piii(
	.param .u64 .ptr .align 1 _Z9matrixAddPKiS0_Piii_param_0,
	.param .u64 .ptr .align 1 _Z9matrixAddPKiS0_Piii_param_1,
	.param .u64 .ptr .align 1 _Z9matrixAddPKiS0_Piii_param_2,
	.param .u32 _Z9matrixAddPKiS0_Piii_param_3,
	.param .u32 _Z9matrixAddPKiS0_Piii_param_4
)
{
	.reg .pred 	%p<2>;
	.reg .b32 	%r<11>;
	.reg .b64 	%rd<11>;

	ld.param.u64 	%rd1, [_Z9matrixAddPKiS0_Piii_param_0];
	ld.param.u64 	%rd2, [_Z9matrixAddPKiS0_Piii_param_1];
	ld.param.u64 	%rd3, [_Z9matrixAddPKiS0_Piii_param_2];
	ld.param.u32 	%r2, [_Z9matrixAddPKiS0_Piii_param_3];
	ld.param.u32 	%r3, [_Z9matrixAddPKiS0_Piii_param_4];
	mov.u32 	%r4, %ctaid.x;
	mov.u32 	%r5, %ntid.x;
	mov.u32 	%r6, %tid.x;
	mad.lo.s32 	%r1, %r4, %r5, %r6;
	mul.lo.s32 	%r7, %r3, %r2;
	setp.ge.s32 	%p1, %r1, %r7;
	@%p1 bra 	$L__BB0_2;
	cvta.to.global.u64 	%rd4, %rd1;
	cvta.to.global.u64 	%rd5, %rd2;
	cvta.to.global.u64 	%rd6, %rd3;
	mul.wide.s32 	%rd7, %r1, 4;
	add.s64 	%rd8, %rd4, %rd7;
	ld.global.u32 	%r8, [%rd8];
	add.s64 	%rd9, %rd5, %rd7;
	ld.global.u32 	%r9, [%rd9];
	add.s32 	%r10, %r9, %r8;
	add.s64 	%rd10, %rd6, %rd7;
	st.global.u32 	[%rd10], %r10;
$L__BB0_2:
	ret;

}


// ===== COMPILED SASS (sm_100) =====

	.target	sm_100

	.elftype	@"ET_EXEC"


//--------------------- .note.nv.tkinfo           --------------------------
	.section	.note.nv.tkinfo,"",@"SHT_NOTE"
	.sectionflags	@"SHF_NOTE_NV_TKINFO"
	.tkinfo
        /*0018*/ 	.word	0x00000002
        /*0030*/ 	.string	""
        /*0030*/ 	.string	"ptxas"
        /*0030*/ 	.string	"Cuda compilation tools, release 13.0, V13.0.88"
        /*0030*/ 	.string	"Build cuda_13.0.r13.0/compiler.36424714_0"
        /*0030*/ 	.string	"-arch sm_100 -m 64 "



//--------------------- .note.nv.cuinfo           --------------------------
	.section	.note.nv.cuinfo,"",@"SHT_NOTE"
	.sectionflags	@"SHF_NOTE_NV_CUINFO"
        /*0018*/ 	.short	0x0002
        /*001a*/ 	.short	0x0064
        /*001c*/ 	.short	0x0082
	.zero		2


//--------------------- .nv.info                  --------------------------
	.section	.nv.info,"",@"SHT_CUDA_INFO"
	.align	4


	//----- nvinfo : EIATTR_REGCOUNT
	.align		4
        /*0000*/ 	.byte	0x04, 0x2f
        /*0002*/ 	.short	(.L_1 - .L_0)
	.align		4
.L_0:
        /*0004*/ 	.word	index@(_Z9matrixAddPKiS0_Piii)
        /*0008*/ 	.word	0x0000000c


	//----- nvinfo : EIATTR_FRAME_SIZE
	.align		4
.L_1:
        /*000c*/ 	.byte	0x04, 0x11
        /*000e*/ 	.short	(.L_3 - .L_2)
	.align		4
.L_2:
        /*0010*/ 	.word	index@(_Z9matrixAddPKiS0_Piii)
        /*0014*/ 	.word	0x00000000


	//----- nvinfo : EIATTR_MIN_STACK_SIZE
	.align		4
.L_3:
        /*0018*/ 	.byte	0x04, 0x12
        /*001a*/ 	.short	(.L_5 - .L_4)
	.align		4
.L_4:
        /*001c*/ 	.word	index@(_Z9matrixAddPKiS0_Piii)
        /*0020*/ 	.word	0x00000000
.L_5:


//--------------------- .nv.compat                --------------------------
	.section	.nv.compat,"",@"SHT_CUDA_COMPAT_INFO"
	.align	4
        /*0000*/ 	.byte	0x02, 0x09, 0x00, 0x00, 0x02, 0x02, 0x01, 0x00, 0x02, 0x05, 0x05, 0x00, 0x03, 0x07, 0x01, 0x01
        /*0010*/ 	.byte	0x02, 0x03, 0x00, 0x00, 0x02, 0x06, 0x01, 0x00, 0x04, 0x0b, 0x08, 0x00, 0x09, 0x00, 0x00, 0x00
        /*0020*/ 	.byte	0x00, 0x00, 0x00, 0x00


//--------------------- .nv.info._Z9matrixAddPKiS0_Piii --------------------------
	.section	.nv.info._Z9matrixAddPKiS0_Piii,"",@"SHT_CUDA_INFO"
	.sectionflags	@""
	.align	4


	//----- nvinfo : EIATTR_CUDA_API_VERSION
	.align		4
        /*0000*/ 	.byte	0x04, 0x37
        /*0002*/ 	.short	(.L_7 - .L_6)
.L_6:
        /*0004*/ 	.word	0x00000082


	//----- nvinfo : EIATTR_KPARAM_INFO
	.align		4
.L_7:
        /*0008*/ 	.byte	0x04, 0x17
        /*000a*/ 	.short	(.L_9 - .L_8)
.L_8:
        /*000c*/ 	.word	0x00000000
        /*0010*/ 	.short	0x0004
        /*0012*/ 	.short	0x001c
        /*0014*/ 	.byte	0x00, 0xf0, 0x11, 0x00


	//----- nvinfo : EIATTR_KPARAM_INFO
	.align		4
.L_9:
        /*0018*/ 	.byte	0x04, 0x17
        /*001a*/ 	.short	(.L_11 - .L_10)
.L_10:
        /*001c*/ 	.word	0x00000000
        /*0020*/ 	.short	0x0003
        /*0022*/ 	.short	0x0018
        /*0024*/ 	.byte	0x00, 0xf0, 0x11, 0x00


	//----- nvinfo : EIATTR_KPARAM_INFO
	.align		4
.L_11:
        /*0028*/ 	.byte	0x04, 0x17
        /*002a*/ 	.short	(.L_13 - .L_12)
.L_12:
        /*002c*/ 	.word	0x00000000
        /*0030*/ 	.short	0x0002
        /*0032*/ 	.short	0x0010
        /*0034*/ 	.byte	0x00, 0xf5, 0x21, 0x00


	//----- nvinfo : EIATTR_KPARAM_INFO
	.align		4
.L_13:
        /*0038*/ 	.byte	0x04, 0x17
        /*003a*/ 	.short	(.L_15 - .L_14)
.L_14:
        /*003c*/ 	.word	0x00000000
        /*0040*/ 	.short	0x0001
        /*0042*/ 	.short	0x0008
        /*0044*/ 	.byte	0x00, 0xf5, 0x21, 0x00


	//----- nvinfo : EIATTR_KPARAM_INFO
	.align		4
.L_15:
        /*0048*/ 	.byte	0x04, 0x17
        /*004a*/ 	.short	(.L_17 - .L_16)
.L_16:
        /*004c*/ 	.word	0x00000000
        /*0050*/ 	.short	0x0000
        /*0052*/ 	.short	0x0000
        /*0054*/ 	.byte	0x00, 0xf5, 0x21, 0x00


	//----- nvinfo : EIATTR_SPARSE_MMA_MASK
	.align		4
.L_17:
        /*0058*/ 	.byte	0x03, 0x50
        /*005a*/ 	.short	0x0000


	//----- nvinfo : EIATTR_MAXREG_COUNT
	.align		4
        /*005c*/ 	.byte	0x03, 0x1b
        /*005e*/ 	.short	0x00ff


	//----- nvinfo : EIATTR_MERCURY_ISA_VERSION
	.align		4
        /*0060*/ 	.byte	0x03, 0x5f
        /*0062*/ 	.short	0x0101


	//----- nvinfo : EIATTR_VRC_CTA_INIT_COUNT
	.align		4
        /*0064*/ 	.byte	0x02, 0x4a
	.zero		1
	.zero		1


	//----- nvinfo : EIATTR_EXIT_INSTR_OFFSETS
	.align		4
        /*0068*/ 	.byte	0x04, 0x1c
        /*006a*/ 	.short	(.L_19 - .L_18)


	//   ....[0]....
.L_18:
        /*006c*/ 	.word	0x00000080


	//   ....[1]....
        /*0070*/ 	.word	0x00000140


	//----- nvinfo : EIATTR_CBANK_PARAM_SIZE
	.align		4
.L_19:
        /*0074*/ 	.byte	0x03, 0x19
        /*0076*/ 	.short	0x0020


	//----- nvinfo : EIATTR_PARAM_CBANK
	.align		4
        /*0078*/ 	.byte	0x04, 0x0a
        /*007a*/ 	.short	(.L_21 - .L_20)
	.align		4
.L_20:
        /*007c*/ 	.word	index@(.nv.constant0._Z9matrixAddPKiS0_Piii)
        /*0080*/ 	.short	0x0380
        /*0082*/ 	.short	0x0020


	//----- nvinfo : EIATTR_SW_WAR
	.align		4
.L_21:
        /*0084*/ 	.byte	0x04, 0x36
        /*0086*/ 	.short	(.L_23 - .L_22)
.L_22:
        /*0088*/ 	.word	0x00000008
.L_23:


//--------------------- .nv.callgraph             --------------------------
	.section	.nv.callgraph,"",@"SHT_CUDA_CALLGRAPH"
	.align	4
	.sectionentsize	8
	.align		4
        /*0000*/ 	.word	0x00000000
	.align		4
        /*0004*/ 	.word	0xffffffff
	.align		4
        /*0008*/ 	.word	0x00000000
	.align		4
        /*000c*/ 	.word	0xfffffffe
	.align		4
        /*0010*/ 	.word	0x00000000
	.align		4
        /*0014*/ 	.word	0xfffffffd
	.align		4
        /*0018*/ 	.word	0x00000000
	.align		4
        /*001c*/ 	.word	0xfffffffc


//--------------------- .text._Z9matrixAddPKiS0_Piii --------------------------
	.section	.text._Z9matrixAddPKiS0_Piii,"ax",@progbits
	.align	128
        .global         _Z9matrixAddPKiS0_Piii
        .type           _Z9matrixAddPKiS0_Piii,@function
        .size           _Z9matrixAddPKiS0_Piii,(.L_x_1 - _Z9matrixAddPKiS0_Piii)
        .other          _Z9matrixAddPKiS0_Piii,@"STO_CUDA_ENTRY STV_DEFAULT"
_Z9matrixAddPKiS0_Piii:
.text._Z9matrixAddPKiS0_Piii:
[----:B------:R-:W-:Y:S01]  /*0000*/  LDC R1, c[0x0][0x37c] ;  /* 0x0000df00ff017b82 */ /* 0x000fe20000000800 */
[----:B------:R-:W0:Y:S07]  /*0010*/  S2R R0, SR_TID.X ;  /* 0x0000000000007919 */ /* 0x000e2e0000002100 */
[----:B------:R-:W0:Y:S01]  /*0020*/  S2UR UR6, SR_CTAID.X ;  /* 0x00000000000679c3 */ /* 0x000e220000002500 */
[----:B------:R-:W1:Y:S07]  /*0030*/  LDCU.64 UR4, c[0x0][0x398] ;  /* 0x00007300ff0477ac */ /* 0x000e6e0008000a00 */
[----:B------:R-:W0:Y:S01]  /*0040*/  LDC R9, c[0x0][0x360] ;  /* 0x0000d800ff097b82 */ /* 0x000e220000000800 */
[----:B-1----:R-:W-:Y:S01]  /*0050*/  UIMAD UR4, UR5, UR4, URZ ;  /* 0x00000004050472a4 */ /* 0x002fe2000f8e02ff */
[----:B0-----:R-:W-:-:S05]  /*0060*/  IMAD R9, R9, UR6, R0 ;  /* 0x0000000609097c24 */ /* 0x001fca000f8e0200 */
[----:B------:R-:W-:-:S13]  /*0070*/  ISETP.GE.AND P0, PT, R9, UR4, PT ;  /* 0x0000000409007c0c */ /* 0x000fda000bf06270 */
[----:B------:R-:W-:Y:S05]  /*0080*/  @P0 EXIT ;  /* 0x000000000000094d */ /* 0x000fea0003800000 */
[----:B------:R-:W0:Y:S01]  /*0090*/  LDC.64 R2, c[0x0][0x380] ;  /* 0x0000e000ff027b82 */ /* 0x000e220000000a00 */
[----:B------:R-:W1:Y:S07]  /*00a0*/  LDCU.64 UR4, c[0x0][0x358] ;  /* 0x00006b00ff0477ac */ /* 0x000e6e0008000a00 */
[----:B------:R-:W2:Y:S08]  /*00b0*/  LDC.64 R4, c[0x0][0x388] ;  /* 0x0000e200ff047b82 */ /* 0x000eb00000000a00 */
[----:B------:R-:W3:Y:S01]  /*00c0*/  LDC.64 R6, c[0x0][0x390] ;  /* 0x0000e400ff067b82 */ /* 0x000ee20000000a00 */
[----:B0-----:R-:W-:-:S06]  /*00d0*/  IMAD.WIDE R2, R9, 0x4, R2 ;  /* 0x0000000409027825 */ /* 0x001fcc00078e0202 */
[----:B-1----:R-:W4:Y:S01]  /*00e0*/  LDG.E R2, desc[UR4][R2.64] ;  /* 0x0000000402027981 */ /* 0x002f22000c1e1900 */
[----:B--2---:R-:W-:-:S06]  /*00f0*/  IMAD.WIDE R4, R9, 0x4, R4 ;  /* 0x0000000409047825 */ /* 0x004fcc00078e0204 */
[----:B------:R-:W4:Y:S01]  /*0100*/  LDG.E R5, desc[UR4][R4.64] ;  /* 0x0000000404057981 */ /* 0x000f22000c1e1900 */
[----:B---3--:R-:W-:Y:S01]  /*0110*/  IMAD.WIDE R6, R9, 0x4, R6 ;  /* 0x0000000409067825 */ /* 0x008fe200078e0206 */
[----:B----4-:R-:W-:-:S05]  /*0120*/  IADD3 R9, PT, PT, R2, R5, RZ ;  /* 0x0000000502097210 */ /* 0x010fca0007ffe0ff */
[----:B------:R-:W-:Y:S01]  /*0130*/  STG.E desc[UR4][R6.64], R9 ;  /* 0x0000000906007986 */ /* 0x000fe2000c101904 */
[----:B------:R-:W-:Y:S05]  /*0140*/  EXIT ;  /* 0x000000000000794d */ /* 0x000fea0003800000 */
.L_x_0:
[----:B------:R-:W-:-:S00]  /*0150*/  BRA `(.L_x_0) ;  /* 0xfffffffc00fc7947 */ /* 0x000fc0000383ffff */
[----:B------:R-:W-:-:S00]  /*0160*/  NOP ;  /* 0x0000000000007918 */ /* 0x000fc00000000000 */
        /* <DEDUP_REMOVED lines=9> */
.L_x_1:


//--------------------- .nv.shared.reserved.0     --------------------------
	.section	.nv.shared.reserved.0,"aw",@nobits
	.weak		__nv_reservedSMEM_offset_0_alias
	.size		__nv_reservedSMEM_offset_0_alias, 0, 64
	.other		__nv_reservedSMEM_offset_0_alias,@"STO_CUDA_RESERVED_SHARED STV_DEFAULT"
__nv_reservedSMEM_offset_0_alias:
	.zero		0
	.zero		64


//--------------------- .nv.constant0._Z9matrixAddPKiS0_Piii --------------------------
	.section	.nv.constant0._Z9matrixAddPKiS0_Piii,"a",@progbits
	.sectionflags	@""
	.align	4
.nv.constant0._Z9matrixAddPKiS0_Piii:
	.zero		928


//--------------------- SYMBOLS --------------------------

	.type		.nv.reservedSmem.offset0,@object
	.size		.nv.reservedSmem.offset0,0x4
